	.headerflags	@"EF_CUDA_TEXMODE_UNIFIED EF_CUDA_64BIT_ADDRESS EF_CUDA_ACCELERATORS EF_CUDA_SM90 EF_CUDA_VIRTUAL_SM(EF_CUDA_SM90)"
	.elftype	@"ET_EXEC"


//--------------------- .nv.info                  --------------------------
	.section	.nv.info,"",@"SHT_CUDA_INFO"
	.align	4


	//----- nvinfo : EIATTR_REGCOUNT
	.align		4
        /*0000*/ 	.byte	0x04, 0x2f
        /*0002*/ 	.short	(.L_1 - .L_0)
	.align		4
.L_0:
        /*0004*/ 	.word	index@(triton_poi_fused_convolution_8)
        /*0008*/ 	.word	0x00000012


	//----- nvinfo : EIATTR_MIN_STACK_SIZE
	.align		4
.L_1:
        /*000c*/ 	.byte	0x04, 0x12
        /*000e*/ 	.short	(.L_3 - .L_2)
	.align		4
.L_2:
        /*0010*/ 	.word	index@(triton_poi_fused_convolution_8)
        /*0014*/ 	.word	0x00000000


	//----- nvinfo : EIATTR_FRAME_SIZE
	.align		4
.L_3:
        /*0018*/ 	.byte	0x04, 0x11
        /*001a*/ 	.short	(.L_5 - .L_4)
	.align		4
.L_4:
        /*001c*/ 	.word	index@(triton_poi_fused_convolution_8)
        /*0020*/ 	.word	0x00000000


	//----- nvinfo : EIATTR_MIN_STACK_SIZE
	.align		4
.L_5:
        /*0024*/ 	.byte	0x04, 0x12
        /*0026*/ 	.short	(.L_7 - .L_6)
	.align		4
.L_6:
        /*0028*/ 	.word	index@(triton_poi_fused_convolution_8)
        /*002c*/ 	.word	0x00000000
.L_7:


//--------------------- .nv.info.triton_poi_fused_convolution_8 --------------------------
	.section	.nv.info.triton_poi_fused_convolution_8,"",@"SHT_CUDA_INFO"
	.sectionflags	@""
	.align	4


	//----- nvinfo : EIATTR_CUDA_API_VERSION
	.align		4
        /*0000*/ 	.byte	0x04, 0x37
        /*0002*/ 	.short	(.L_9 - .L_8)
.L_8:
        /*0004*/ 	.word	0x0000007c


	//----- nvinfo : EIATTR_KPARAM_INFO
	.align		4
.L_9:
        /*0008*/ 	.byte	0x04, 0x17
        /*000a*/ 	.short	(.L_11 - .L_10)
.L_10:
        /*000c*/ 	.word	0x00000000
        /*0010*/ 	.short	0x0002
        /*0012*/ 	.short	0x0010
        /*0014*/ 	.byte	0x00, 0xf0, 0x11, 0x00


	//----- nvinfo : EIATTR_KPARAM_INFO
	.align		4
.L_11:
        /*0018*/ 	.byte	0x04, 0x17
        /*001a*/ 	.short	(.L_13 - .L_12)
.L_12:
        /*001c*/ 	.word	0x00000000
        /*0020*/ 	.short	0x0001
        /*0022*/ 	.short	0x0008
        /*0024*/ 	.byte	0x00, 0xf4, 0x21, 0x00


	//----- nvinfo : EIATTR_KPARAM_INFO
	.align		4
.L_13:
        /*0028*/ 	.byte	0x04, 0x17
        /*002a*/ 	.short	(.L_15 - .L_14)
.L_14:
        /*002c*/ 	.word	0x00000000
        /*0030*/ 	.short	0x0000
        /*0032*/ 	.short	0x0000
        /*0034*/ 	.byte	0x00, 0xf4, 0x21, 0x00


	//----- nvinfo : EIATTR_SPARSE_MMA_MASK
	.align		4
.L_15:
        /*0038*/ 	.byte	0x03, 0x50
        /*003a*/ 	.short	0x0000


	//----- nvinfo : EIATTR_MAXREG_COUNT
	.align		4
        /*003c*/ 	.byte	0x03, 0x1b
        /*003e*/ 	.short	0x00ff


	//----- nvinfo : EIATTR_EXIT_INSTR_OFFSETS
	.align		4
        /*0040*/ 	.byte	0x04, 0x1c
        /*0042*/ 	.short	(.L_17 - .L_16)


	//   ....[0]....
.L_16:
        /*0044*/ 	.word	0x000001d0


	//----- nvinfo : EIATTR_REQNTID
	.align		4
.L_17:
        /*0048*/ 	.byte	0x04, 0x10
        /*004a*/ 	.short	(.L_19 - .L_18)
.L_18:
        /*004c*/ 	.word	0x00000080
        /*0050*/ 	.word	0x00000001
        /*0054*/ 	.word	0x00000001


	//----- nvinfo : EIATTR_CBANK_PARAM_SIZE
	.align		4
.L_19:
        /*0058*/ 	.byte	0x03, 0x19
        /*005a*/ 	.short	0x0014


	//----- nvinfo : EIATTR_PARAM_CBANK
	.align		4
        /*005c*/ 	.byte	0x04, 0x0a
        /*005e*/ 	.short	(.L_21 - .L_20)
	.align		4
.L_20:
        /*0060*/ 	.word	index@(.nv.constant0.triton_poi_fused_convolution_8)
        /*0064*/ 	.short	0x0210
        /*0066*/ 	.short	0x0014


	//----- nvinfo : EIATTR_SW_WAR
	.align		4
.L_21:
        /*0068*/ 	.byte	0x04, 0x36
        /*006a*/ 	.short	(.L_23 - .L_22)
.L_22:
        /*006c*/ 	.word	0x00000008
.L_23:


//--------------------- .nv.callgraph             --------------------------
	.section	.nv.callgraph,"",@"SHT_CUDA_CALLGRAPH"
	.align	4
	.sectionentsize	8
	.align		4
        /*0000*/ 	.word	0x00000000
	.align		4
        /*0004*/ 	.word	0xffffffff
	.align		4
        /*0008*/ 	.word	0x00000000
	.align		4
        /*000c*/ 	.word	0xfffffffe
	.align		4
        /*0010*/ 	.word	0x00000000
	.align		4
        /*0014*/ 	.word	0xfffffffd
	.align		4
        /*0018*/ 	.word	0x00000000
	.align		4
        /*001c*/ 	.word	0xfffffffc


//--------------------- .text.triton_poi_fused_convolution_8 --------------------------
	.section	.text.triton_poi_fused_convolution_8,"ax",@progbits
	.align	128
        .global         triton_poi_fused_convolution_8
        .type           triton_poi_fused_convolution_8,@function
        .size           triton_poi_fused_convolution_8,(.L_x_1 - triton_poi_fused_convolution_8)
        .other          triton_poi_fused_convolution_8,@"STO_CUDA_ENTRY STV_DEFAULT"
triton_poi_fused_convolution_8:
.text.triton_poi_fused_convolution_8:
[----:B------:R-:W-:Y:S01]  /*0000*/  LDC R1, c[0x0][0x28] ;  /* 0x00000a00ff017b82 */ /* 0x000fe20000000800 */
[----:B------:R-:W1:Y:S07]  /*0010*/  S2R R0, SR_TID.X ;  /* 0x0000000000007919 */ /* 0x000e6e0000002100 */
[----:B------:R-:W2:Y:S01]  /*0020*/  LDC.64 R4, c[0x0][0x218] ;  /* 0x00008600ff047b82 */ /* 0x000ea20000000a00 */
[----:B------:R-:W-:Y:S01]  /*0030*/  ULDC.64 UR4, c[0x0][0x208] ;  /* 0x0000820000047ab9 */ /* 0x000fe20000000a00 */
[----:B------:R-:W3:Y:S06]  /*0040*/  S2R R7, SR_CTAID.X ;  /* 0x0000000000077919 */ /* 0x000eec0000002500 */
[----:B------:R-:W4:Y:S01]  /*0050*/  LDC.64 R2, c[0x0][0x210] ;  /* 0x00008400ff027b82 */ /* 0x000f220000000a00 */
[----:B-1----:R-:W-:-:S04]  /*0060*/  SHF.L.U32 R0, R0, 0x2, RZ ;  /* 0x0000000200007819 */ /* 0x002fc800000006ff */
[----:B------:R-:W-:Y:S02]  /*0070*/  LOP3.LUT R0, R0, 0x1fc, RZ, 0xc0, !PT ;  /* 0x000001fc00007812 */ /* 0x000fe400078ec0ff */
[----:B---3--:R-:W-:Y:S02]  /*0080*/  SHF.R.S32.HI R6, RZ, 0x15, R7 ;  /* 0x00000015ff067819 */ /* 0x008fe40000011407 */
[----:B------:R-:W-:Y:S02]  /*0090*/  LEA R7, R7, R0, 0xa ;  /* 0x0000000007077211 */ /* 0x000fe400078e50ff */
[----:B------:R-:W-:-:S03]  /*00a0*/  SGXT R0, R6, 0x1 ;  /* 0x000000010600781a */ /* 0x000fc60000000200 */
[----:B----4-:R-:W-:Y:S01]  /*00b0*/  IMAD.WIDE R2, R7, 0x4, R2 ;  /* 0x0000000407027825 */ /* 0x010fe200078e0202 */
[----:B------:R-:W-:-:S04]  /*00c0*/  LEA.HI R0, R0, R7, RZ, 0x8 ;  /* 0x0000000700007211 */ /* 0x000fc800078f40ff */
[----:B------:R-:W-:Y:S01]  /*00d0*/  LOP3.LUT R0, R0, 0xffffff00, RZ, 0xc0, !PT ;  /* 0xffffff0000007812 */ /* 0x000fe200078ec0ff */
[----:B------:R-:W3:Y:S03]  /*00e0*/  LDG.E.128 R12, desc[UR4][R2.64+0x800] ;  /* 0x00080004020c7981 */ /* 0x000ee6000c1e1d00 */
[----:B------:R-:W-:-:S05]  /*00f0*/  IADD3 R9, R7, -R0, RZ ;  /* 0x8000000007097210 */ /* 0x000fca0007ffe0ff */
[----:B--2---:R-:W-:Y:S02]  /*0100*/  IMAD.WIDE R4, R9, 0x4, R4 ;  /* 0x0000000409047825 */ /* 0x004fe400078e0204 */
[----:B------:R-:W2:Y:S04]  /*0110*/  LDG.E.128 R8, desc[UR4][R2.64] ;  /* 0x0000000402087981 */ /* 0x000ea8000c1e1d00 */
[----:B------:R-:W2:Y:S02]  /*0120*/  LDG.E.EL.128 R4, desc[UR4][R4.64] ;  /* 0x0000000404047981 */ /* 0x000ea4000c2e1d00 */
[--C-:B--2---:R-:W-:Y:S01]  /*0130*/  FADD R8, R8, R4.reuse ;  /* 0x0000000408087221 */ /* 0x104fe20000000000 */
[----:B---3--:R-:W-:Y:S01]  /*0140*/  FADD R12, R12, R4 ;  /* 0x000000040c0c7221 */ /* 0x008fe20000000000 */
[--C-:B------:R-:W-:Y:S01]  /*0150*/  FADD R9, R9, R5.reuse ;  /* 0x0000000509097221 */ /* 0x100fe20000000000 */
[----:B------:R-:W-:Y:S01]  /*0160*/  FADD R13, R13, R5 ;  /* 0x000000050d0d7221 */ /* 0x000fe20000000000 */
[--C-:B------:R-:W-:Y:S01]  /*0170*/  FADD R10, R10, R6.reuse ;  /* 0x000000060a0a7221 */ /* 0x100fe20000000000 */
[----:B------:R-:W-:Y:S01]  /*0180*/  FADD R14, R14, R6 ;  /* 0x000000060e0e7221 */ /* 0x000fe20000000000 */
[--C-:B------:R-:W-:Y:S01]  /*0190*/  FADD R11, R11, R7.reuse ;  /* 0x000000070b0b7221 */ /* 0x100fe20000000000 */
[----:B------:R-:W-:-:S04]  /*01a0*/  FADD R15, R15, R7 ;  /* 0x000000070f0f7221 */ /* 0x000fc80000000000 */
[----:B------:R-:W-:Y:S04]  /*01b0*/  STG.E.128 desc[UR4][R2.64], R8 ;  /* 0x0000000802007986 */ /* 0x000fe8000c101d04 */
[----:B------:R-:W-:Y:S01]  /*01c0*/  STG.E.128 desc[UR4][R2.64+0x800], R12 ;  /* 0x0008000c02007986 */ /* 0x000fe2000c101d04 */
[----:B------:R-:W-:Y:S05]  /*01d0*/  EXIT ;  /* 0x000000000000794d */ /* 0x000fea0003800000 */
.L_x_0:
[----:B------:R-:W-:-:S00]  /*01e0*/  BRA `(.L_x_0) ;  /* 0xfffffffc00fc7947 */ /* 0x000fc0000383ffff */
[----:B------:R-:W-:-:S00]  /*01f0*/  NOP ;  /* 0x0000000000007918 */ /* 0x000fc00000000000 */
        /* <DEDUP_REMOVED lines=8> */
.L_x_1:


//--------------------- .nv.constant0.triton_poi_fused_convolution_8 --------------------------
	.section	.nv.constant0.triton_poi_fused_convolution_8,"a",@progbits
	.sectionflags	@""
	.align	4
.nv.constant0.triton_poi_fused_convolution_8:
	.zero		548
